//
// Generated by NVIDIA NVVM Compiler
//
// Compiler Build ID: CL-36424714
// Cuda compilation tools, release 13.0, V13.0.88
// Based on NVVM 20.0.0
//

.version 9.0
.target sm_100
.address_size 64

.func _Z2a0RK7VMState
(
	.param .b64 _Z2a0RK7VMState_param_0
)
;
.func _Z2a1RK7VMState
(
	.param .b64 _Z2a1RK7VMState_param_0
)
;
.func _Z2a2RK7VMState
(
	.param .b64 _Z2a2RK7VMState_param_0
)
;
.func _Z2a3RK7VMState
(
	.param .b64 _Z2a3RK7VMState_param_0
)
;
.func _Z2a4RK7VMState
(
	.param .b64 _Z2a4RK7VMState_param_0
)
;
.func _Z2a5RK7VMState
(
	.param .b64 _Z2a5RK7VMState_param_0
)
;
.func _Z2a6RK7VMState
(
	.param .b64 _Z2a6RK7VMState_param_0
)
;
.global .align 8 .u64 table[7] = {_Z2a0RK7VMState, _Z2a1RK7VMState, _Z2a2RK7VMState, _Z2a3RK7VMState, _Z2a4RK7VMState, _Z2a5RK7VMState, _Z2a6RK7VMState};

.func _Z2a0RK7VMState(
	.param .b64 _Z2a0RK7VMState_param_0
)
{
	.reg .b32 	%r<3>;
	.reg .b64 	%rd<5>;

	ld.param.u64 	%rd1, [_Z2a0RK7VMState_param_0];
	ld.u64 	%rd2, [%rd1+8];
	ld.u32 	%r1, [%rd1];
	mul.wide.s32 	%rd3, %r1, 4;
	add.s64 	%rd4, %rd2, %rd3;
	mov.b32 	%r2, 0;
	st.u32 	[%rd4], %r2;
	ret;

}
.func _Z2a1RK7VMState(
	.param .b64 _Z2a1RK7VMState_param_0
)
{
	.reg .b32 	%r<3>;
	.reg .b64 	%rd<5>;

	ld.param.u64 	%rd1, [_Z2a1RK7VMState_param_0];
	ld.u64 	%rd2, [%rd1+8];
	ld.u32 	%r1, [%rd1];
	mul.wide.s32 	%rd3, %r1, 4;
	add.s64 	%rd4, %rd2, %rd3;
	mov.b32 	%r2, 1065353216;
	st.u32 	[%rd4], %r2;
	ret;

}
.func _Z2a2RK7VMState(
	.param .b64 _Z2a2RK7VMState_param_0
)
{
	.reg .b32 	%r<3>;
	.reg .b64 	%rd<5>;

	ld.param.u64 	%rd1, [_Z2a2RK7VMState_param_0];
	ld.u64 	%rd2, [%rd1+8];
	ld.u32 	%r1, [%rd1];
	mul.wide.s32 	%rd3, %r1, 4;
	add.s64 	%rd4, %rd2, %rd3;
	mov.b32 	%r2, 1073741824;
	st.u32 	[%rd4], %r2;
	ret;

}
.func _Z2a3RK7VMState(
	.param .b64 _Z2a3RK7VMState_param_0
)
{
	.reg .b32 	%r<3>;
	.reg .b64 	%rd<5>;

	ld.param.u64 	%rd1, [_Z2a3RK7VMState_param_0];
	ld.u64 	%rd2, [%rd1+8];
	ld.u32 	%r1, [%rd1];
	mul.wide.s32 	%rd3, %r1, 4;
	add.s64 	%rd4, %rd2, %rd3;
	mov.b32 	%r2, 1077936128;
	st.u32 	[%rd4], %r2;
	ret;

}
.func _Z2a4RK7VMState(
	.param .b64 _Z2a4RK7VMState_param_0
)
{
	.reg .b32 	%r<3>;
	.reg .b64 	%rd<5>;

	ld.param.u64 	%rd1, [_Z2a4RK7VMState_param_0];
	ld.u64 	%rd2, [%rd1+8];
	ld.u32 	%r1, [%rd1];
	mul.wide.s32 	%rd3, %r1, 4;
	add.s64 	%rd4, %rd2, %rd3;
	mov.b32 	%r2, 1082130432;
	st.u32 	[%rd4], %r2;
	ret;

}
.func _Z2a5RK7VMState(
	.param .b64 _Z2a5RK7VMState_param_0
)
{
	.reg .b32 	%r<3>;
	.reg .b64 	%rd<5>;

	ld.param.u64 	%rd1, [_Z2a5RK7VMState_param_0];
	ld.u64 	%rd2, [%rd1+8];
	ld.u32 	%r1, [%rd1];
	mul.wide.s32 	%rd3, %r1, 4;
	add.s64 	%rd4, %rd2, %rd3;
	mov.b32 	%r2, 1084227584;
	st.u32 	[%rd4], %r2;
	ret;

}
.func _Z2a6RK7VMState(
	.param .b64 _Z2a6RK7VMState_param_0
)
{
	.reg .b32 	%r<3>;
	.reg .b64 	%rd<5>;

	ld.param.u64 	%rd1, [_Z2a6RK7VMState_param_0];
	ld.u64 	%rd2, [%rd1+8];
	ld.u32 	%r1, [%rd1];
	mul.wide.s32 	%rd3, %r1, 4;
	add.s64 	%rd4, %rd2, %rd3;
	mov.b32 	%r2, 1086324736;
	st.u32 	[%rd4], %r2;
	ret;

}
	// .globl	_Z1cPf
.visible .entry _Z1cPf(
	.param .u64 .ptr .align 1 _Z1cPf_param_0
)
{
	.local .align 8 .b8 	__local_depot7[16];
	.reg .b64 	%SP;
	.reg .b64 	%SPL;
	.reg .b16 	%rs<5>;
	.reg .b32 	%r<11>;
	.reg .b64 	%rd<8>;

	mov.u64 	%SPL, __local_depot7;
	cvta.local.u64 	%SP, %SPL;
	ld.param.u64 	%rd1, [_Z1cPf_param_0];
	add.u64 	%rd2, %SP, 0;
	add.u64 	%rd3, %SPL, 0;
	mov.u32 	%r1, %ntid.y;
	mov.u32 	%r2, %ntid.x;
	mul.lo.s32 	%r3, %r1, %r2;
	mov.u32 	%r4, %ctaid.y;
	mov.u32 	%r5, %nctaid.x;
	mov.u32 	%r6, %ctaid.x;
	mad.lo.s32 	%r7, %r4, %r5, %r6;
	mov.u32 	%r8, %tid.x;
	st.local.u64 	[%rd3+8], %rd1;
	mad.lo.s32 	%r9, %r3, %r7, %r8;
	st.local.u32 	[%rd3], %r9;
	cvt.u16.u32 	%rs1, %r8;
	mul.hi.u16 	%rs2, %rs1, 9363;
	mul.lo.s16 	%rs3, %rs2, 7;
	sub.s16 	%rs4, %rs1, %rs3;
	cvt.u32.u16 	%r10, %rs4;
	mul.wide.u32 	%rd4, %r10, 8;
	mov.u64 	%rd5, table;
	add.s64 	%rd6, %rd5, %rd4;
	ld.global.u64 	%rd7, [%rd6];
	{ // callseq 0, 0
	.param .b64 param0;
	st.param.b64 	[param0], %rd2;
	prototype_0 : .callprototype ()_ (.param .b64 _);
	call 
	%rd7, 
	(
	param0
	)
	, prototype_0;
	} // callseq 0
	ret;

}


// ===== COMPILED SASS (sm_100) =====

	.target	sm_100

	.elftype	@"ET_EXEC"


//--------------------- .note.nv.tkinfo           --------------------------
	.section	.note.nv.tkinfo,"",@"SHT_NOTE"
	.sectionflags	@"SHF_NOTE_NV_TKINFO"
	.tkinfo
        /*0018*/ 	.word	0x00000002
        /*0030*/ 	.string	""
        /*0030*/ 	.string	"ptxas"
        /*0030*/ 	.string	"Cuda compilation tools, release 13.0, V13.0.88"
        /*0030*/ 	.string	"Build cuda_13.0.r13.0/compiler.36424714_0"
        /*0030*/ 	.string	"-arch sm_100 -m 64 "



//--------------------- .note.nv.cuinfo           --------------------------
	.section	.note.nv.cuinfo,"",@"SHT_NOTE"
	.sectionflags	@"SHF_NOTE_NV_CUINFO"
        /*0018*/ 	.short	0x0002
        /*001a*/ 	.short	0x0064
        /*001c*/ 	.short	0x0082
	.zero		2


//--------------------- .nv.info                  --------------------------
	.section	.nv.info,"",@"SHT_CUDA_INFO"
	.align	4


	//----- nvinfo : EIATTR_REGCOUNT
	.align		4
        /*0000*/ 	.byte	0x04, 0x2f
        /*0002*/ 	.short	(.L_2 - .L_1)
	.align		4
.L_1:
        /*0004*/ 	.word	index@(_Z1cPf)
        /*0008*/ 	.word	0x00000018


	//----- nvinfo : EIATTR_FRAME_SIZE
	.align		4
.L_2:
        /*000c*/ 	.byte	0x04, 0x11
        /*000e*/ 	.short	(.L_4 - .L_3)
	.align		4
.L_3:
        /*0010*/ 	.word	index@($_Z1cPf$_Z2a6RK7VMState)
        /*0014*/ 	.word	0x00000018


	//----- nvinfo : EIATTR_FRAME_SIZE
	.align		4
.L_4:
        /*0018*/ 	.byte	0x04, 0x11
        /*001a*/ 	.short	(.L_6 - .L_5)
	.align		4
.L_5:
        /*001c*/ 	.word	index@($_Z1cPf$_Z2a5RK7VMState)
        /*0020*/ 	.word	0x00000018


	//----- nvinfo : EIATTR_FRAME_SIZE
	.align		4
.L_6:
        /*0024*/ 	.byte	0x04, 0x11
        /*0026*/ 	.short	(.L_8 - .L_7)
	.align		4
.L_7:
        /*0028*/ 	.word	index@($_Z1cPf$_Z2a4RK7VMState)
        /*002c*/ 	.word	0x00000018


	//----- nvinfo : EIATTR_FRAME_SIZE
	.align		4
.L_8:
        /*0030*/ 	.byte	0x04, 0x11
        /*0032*/ 	.short	(.L_10 - .L_9)
	.align		4
.L_9:
        /*0034*/ 	.word	index@($_Z1cPf$_Z2a3RK7VMState)
        /*0038*/ 	.word	0x00000018


	//----- nvinfo : EIATTR_FRAME_SIZE
	.align		4
.L_10:
        /*003c*/ 	.byte	0x04, 0x11
        /*003e*/ 	.short	(.L_12 - .L_11)
	.align		4
.L_11:
        /*0040*/ 	.word	index@($_Z1cPf$_Z2a2RK7VMState)
        /*0044*/ 	.word	0x00000018


	//----- nvinfo : EIATTR_FRAME_SIZE
	.align		4
.L_12:
        /*0048*/ 	.byte	0x04, 0x11
        /*004a*/ 	.short	(.L_14 - .L_13)
	.align		4
.L_13:
        /*004c*/ 	.word	index@($_Z1cPf$_Z2a1RK7VMState)
        /*0050*/ 	.word	0x00000018


	//----- nvinfo : EIATTR_FRAME_SIZE
	.align		4
.L_14:
        /*0054*/ 	.byte	0x04, 0x11
        /*0056*/ 	.short	(.L_16 - .L_15)
	.align		4
.L_15:
        /*0058*/ 	.word	index@($_Z1cPf$_Z2a0RK7VMState)
        /*005c*/ 	.word	0x00000018


	//----- nvinfo : EIATTR_FRAME_SIZE
	.align		4
.L_16:
        /*0060*/ 	.byte	0x04, 0x11
        /*0062*/ 	.short	(.L_18 - .L_17)
	.align		4
.L_17:
        /*0064*/ 	.word	index@(_Z1cPf)
        /*0068*/ 	.word	0x00000018


	//----- nvinfo : EIATTR_MIN_STACK_SIZE
	.align		4
.L_18:
        /*006c*/ 	.byte	0x04, 0x12
        /*006e*/ 	.short	(.L_20 - .L_19)
	.align		4
.L_19:
        /*0070*/ 	.word	index@(_Z1cPf)
        /*0074*/ 	.word	0x00000018
.L_20:


//--------------------- .nv.compat                --------------------------
	.section	.nv.compat,"",@"SHT_CUDA_COMPAT_INFO"
	.align	4
        /*0000*/ 	.byte	0x02, 0x09, 0x00, 0x00, 0x02, 0x02, 0x01, 0x00, 0x02, 0x05, 0x05, 0x00, 0x03, 0x07, 0x01, 0x01
        /*0010*/ 	.byte	0x02, 0x03, 0x00, 0x00, 0x02, 0x06, 0x01, 0x00, 0x04, 0x0b, 0x08, 0x00, 0x09, 0x00, 0x00, 0x00
        /*0020*/ 	.byte	0x00, 0x00, 0x00, 0x00


//--------------------- .nv.info._Z1cPf           --------------------------
	.section	.nv.info._Z1cPf,"",@"SHT_CUDA_INFO"
	.sectionflags	@""
	.align	4


	//----- nvinfo : EIATTR_CUDA_API_VERSION
	.align		4
        /*0000*/ 	.byte	0x04, 0x37
        /*0002*/ 	.short	(.L_22 - .L_21)
.L_21:
        /*0004*/ 	.word	0x00000082


	//----- nvinfo : EIATTR_KPARAM_INFO
	.align		4
.L_22:
        /*0008*/ 	.byte	0x04, 0x17
        /*000a*/ 	.short	(.L_24 - .L_23)
.L_23:
        /*000c*/ 	.word	0x00000000
        /*0010*/ 	.short	0x0000
        /*0012*/ 	.short	0x0000
        /*0014*/ 	.byte	0x00, 0xf5, 0x21, 0x00


	//----- nvinfo : EIATTR_SPARSE_MMA_MASK
	.align		4
.L_24:
        /*0018*/ 	.byte	0x03, 0x50
        /*001a*/ 	.short	0x0000


	//----- nvinfo : EIATTR_MAXREG_COUNT
	.align		4
        /*001c*/ 	.byte	0x03, 0x1b
        /*001e*/ 	.short	0x00ff


	//----- nvinfo : EIATTR_MERCURY_ISA_VERSION
	.align		4
        /*0020*/ 	.byte	0x03, 0x5f
        /*0022*/ 	.short	0x0101


	//----- nvinfo : EIATTR_VRC_CTA_INIT_COUNT
	.align		4
        /*0024*/ 	.byte	0x02, 0x4a
	.zero		1
	.zero		1


	//----- nvinfo : EIATTR_EXIT_INSTR_OFFSETS
	.align		4
        /*0028*/ 	.byte	0x04, 0x1c
        /*002a*/ 	.short	(.L_26 - .L_25)


	//   ....[0]....
.L_25:
        /*002c*/ 	.word	0x00000220


	//----- nvinfo : EIATTR_CRS_STACK_SIZE
	.align		4
.L_26:
        /*0030*/ 	.byte	0x04, 0x1e
        /*0032*/ 	.short	(.L_28 - .L_27)
.L_27:
        /*0034*/ 	.word	0x00000000


	//----- nvinfo : EIATTR_CBANK_PARAM_SIZE
	.align		4
.L_28:
        /*0038*/ 	.byte	0x03, 0x19
        /*003a*/ 	.short	0x0008


	//----- nvinfo : EIATTR_PARAM_CBANK
	.align		4
        /*003c*/ 	.byte	0x04, 0x0a
        /*003e*/ 	.short	(.L_30 - .L_29)
	.align		4
.L_29:
        /*0040*/ 	.word	index@(.nv.constant0._Z1cPf)
        /*0044*/ 	.short	0x0380
        /*0046*/ 	.short	0x0008


	//----- nvinfo : EIATTR_SW_WAR
	.align		4
.L_30:
        /*0048*/ 	.byte	0x04, 0x36
        /*004a*/ 	.short	(.L_32 - .L_31)
.L_31:
        /*004c*/ 	.word	0x00000008
.L_32:


//--------------------- .nv.callgraph             --------------------------
	.section	.nv.callgraph,"",@"SHT_CUDA_CALLGRAPH"
	.align	4
	.sectionentsize	8
	.align		4
        /*0000*/ 	.word	0x00000000
	.align		4
        /*0004*/ 	.word	0xffffffff
	.align		4
        /*0008*/ 	.word	0x00000000
	.align		4
        /*000c*/ 	.word	0xfffffffe
	.align		4
        /*0010*/ 	.word	0x00000000
	.align		4
        /*0014*/ 	.word	0xfffffffd
	.align		4
        /*0018*/ 	.word	0x00000000
	.align		4
        /*001c*/ 	.word	0xfffffffc


//--------------------- .nv.constant4             --------------------------
	.section	.nv.constant4,"a",@progbits
	.align	8
	.align		8
.nv.constant4:
        /*0000*/ 	.dword	table


//--------------------- .text._Z1cPf              --------------------------
	.section	.text._Z1cPf,"ax",@progbits
	.align	128
        .global         _Z1cPf
        .type           _Z1cPf,@function
        .size           _Z1cPf,(.L_x_7 - _Z1cPf)
        .other          _Z1cPf,@"STO_CUDA_ENTRY STV_DEFAULT"
_Z1cPf:
.text._Z1cPf:
[----:B------:R-:W0:Y:S01]  /*0000*/  LDC R1, c[0x0][0x37c] ;  /* 0x0000df00ff017b82 */ /* 0x000e220000000800 */
[----:B------:R-:W1:Y:S07]  /*0010*/  S2R R9, SR_TID.X ;  /* 0x0000000000097919 */ /* 0x000e6e0000002100 */
[----:B------:R-:W2:Y:S01]  /*0020*/  LDC.64 R2, c[0x4][RZ] ;  /* 0x01000000ff027b82 */ /* 0x000ea20000000a00 */
[----:B------:R-:W3:Y:S01]  /*0030*/  LDCU.64 UR4, c[0x0][0x358] ;  /* 0x00006b00ff0477ac */ /* 0x000ee20008000a00 */
[----:B0-----:R-:W-:Y:S01]  /*0040*/  IADD3 R1, PT, PT, R1, -0x10, RZ ;  /* 0xfffffff001017810 */ /* 0x001fe20007ffe0ff */
[----:B------:R-:W0:Y:S05]  /*0050*/  LDCU UR6, c[0x0][0x2fc] ;  /* 0x00005f80ff0677ac */ /* 0x000e2a0008000800 */
[----:B------:R-:W4:Y:S08]  /*0060*/  S2UR UR7, SR_CTAID.Y ;  /* 0x00000000000779c3 */ /* 0x000f300000002600 */
[----:B------:R-:W0:Y:S01]  /*0070*/  LDC.64 R6, c[0x0][0x380] ;  /* 0x0000e000ff067b82 */ /* 0x000e220000000a00 */
[----:B-1----:R-:W-:-:S05]  /*0080*/  LOP3.LUT R0, R9, 0xffff, RZ, 0xc0, !PT ;  /* 0x0000ffff09007812 */ /* 0x002fca00078ec0ff */
[----:B------:R-:W-:-:S05]  /*0090*/  IMAD R0, R0, 0x2493, RZ ;  /* 0x0000249300007824 */ /* 0x000fca00078e02ff */
[----:B------:R-:W-:-:S04]  /*00a0*/  SHF.R.U32.HI R0, RZ, 0x10, R0 ;  /* 0x00000010ff007819 */ /* 0x000fc80000011600 */
[----:B------:R-:W-:-:S05]  /*00b0*/  PRMT R0, R0, 0x9910, RZ ;  /* 0x0000991000007816 */ /* 0x000fca00000000ff */
[----:B------:R-:W-:-:S04]  /*00c0*/  IMAD R0, R0, 0x7, RZ ;  /* 0x0000000700007824 */ /* 0x000fc800078e02ff */
[----:B------:R-:W-:-:S05]  /*00d0*/  IMAD.MOV R0, RZ, RZ, -R0 ;  /* 0x000000ffff007224 */ /* 0x000fca00078e0a00 */
[----:B------:R-:W-:-:S04]  /*00e0*/  PRMT R0, R0, 0x7710, RZ ;  /* 0x0000771000007816 */ /* 0x000fc800000000ff */
[----:B------:R-:W-:-:S04]  /*00f0*/  IADD3 R0, PT, PT, R0, R9, RZ ;  /* 0x0000000900007210 */ /* 0x000fc80007ffe0ff */
[----:B------:R-:W-:-:S05]  /*0100*/  LOP3.LUT R5, R0, 0xffff, RZ, 0xc0, !PT ;  /* 0x0000ffff00057812 */ /* 0x000fca00078ec0ff */
[----:B--2---:R-:W-:Y:S02]  /*0110*/  IMAD.WIDE.U32 R2, R5, 0x8, R2 ;  /* 0x0000000805027825 */ /* 0x004fe400078e0002 */
[----:B------:R-:W4:Y:S04]  /*0120*/  S2R R5, SR_CTAID.X ;  /* 0x0000000000057919 */ /* 0x000f280000002500 */
[----:B---3--:R-:W5:Y:S01]  /*0130*/  LDG.E.64 R2, desc[UR4][R2.64] ;  /* 0x0000000402027981 */ /* 0x008f62000c1e1b00 */
[----:B------:R-:W1:Y:S03]  /*0140*/  LDCU UR4, c[0x0][0x364] ;  /* 0x00006c80ff0477ac */ /* 0x000e660008000800 */
[----:B0-----:R0:W-:Y:S01]  /*0150*/  STL.64 [R1+0x8], R6 ;  /* 0x0000080601007387 */ /* 0x0011e20000100a00 */
[----:B------:R-:W1:Y:S01]  /*0160*/  LDCU UR5, c[0x0][0x360] ;  /* 0x00006c00ff0577ac */ /* 0x000e620008000800 */
[----:B------:R-:W4:Y:S01]  /*0170*/  LDC R0, c[0x0][0x370] ;  /* 0x0000dc00ff007b82 */ /* 0x000f220000000800 */
[----:B-1----:R-:W-:Y:S01]  /*0180*/  UIMAD UR4, UR4, UR5, URZ ;  /* 0x00000005040472a4 */ /* 0x002fe2000f8e02ff */
[----:B------:R-:W1:Y:S01]  /*0190*/  LDCU UR5, c[0x0][0x2f8] ;  /* 0x00005f00ff0577ac */ /* 0x000e620008000800 */
[----:B----4-:R-:W-:-:S04]  /*01a0*/  IMAD R0, R0, UR7, R5 ;  /* 0x0000000700007c24 */ /* 0x010fc8000f8e0205 */
[----:B------:R-:W-:-:S05]  /*01b0*/  IMAD R0, R0, UR4, R9 ;  /* 0x0000000400007c24 */ /* 0x000fca000f8e0209 */
[----:B------:R0:W-:Y:S01]  /*01c0*/  STL [R1], R0 ;  /* 0x0000000001007387 */ /* 0x0001e20000100800 */
[----:B-1----:R-:W-:-:S05]  /*01d0*/  IADD3 R4, P0, PT, R1, UR5, RZ ;  /* 0x0000000501047c10 */ /* 0x002fca000ff1e0ff */
[----:B------:R-:W-:Y:S02]  /*01e0*/  IMAD.X R5, RZ, RZ, UR6, P0 ;  /* 0x00000006ff057e24 */ /* 0x000fe400080e06ff */
[----:B------:R-:W-:Y:S01]  /*01f0*/  HFMA2 R21, -RZ, RZ, 0, 0 ;  /* 0x00000000ff157431 */ /* 0x000fe200000001ff */
[----:B------:R-:W-:-:S07]  /*0200*/  MOV R20, 0x220 ;  /* 0x0000022000147802 */ /* 0x000fce0000000f00 */
[----:B0----5:R-:W-:Y:S05]  /*0210*/  CALL.REL.NOINC R2 `(_Z1cPf) ;  /* 0xfffffffc02787344 */ /* 0x021fea0003c3ffff */
[----:B------:R-:W-:Y:S05]  /*0220*/  EXIT ;  /* 0x000000000000794d */ /* 0x000fea0003800000 */
        .type           $_Z1cPf$_Z2a0RK7VMState,@function
        .size           $_Z1cPf$_Z2a0RK7VMState,($_Z1cPf$_Z2a1RK7VMState - $_Z1cPf$_Z2a0RK7VMState)
$_Z1cPf$_Z2a0RK7VMState:
[----:B------:R-:W-:Y:S01]  /*0230*/  VIADD R1, R1, 0xfffffff8 ;  /* 0xfffffff801017836 */ /* 0x000fe20000000000 */
[----:B------:R-:W-:-:S04]  /*0240*/  MOV R3, R5 ;  /* 0x0000000500037202 */ /* 0x000fc80000000f00 */
[----:B------:R0:W-:Y:S02]  /*0250*/  STL [R1], R2 ;  /* 0x0000000201007387 */ /* 0x0001e40000100800 */
[----:B0-----:R-:W-:Y:S01]  /*0260*/  IMAD.MOV.U32 R2, RZ, RZ, R4 ;  /* 0x000000ffff027224 */ /* 0x001fe200078e0004 */
[----:B------:R-:W0:Y:S04]  /*0270*/  LDCU.64 UR4, c[0x0][0x358] ;  /* 0x00006b00ff0477ac */ /* 0x000e280008000a00 */
[----:B0-----:R-:W2:Y:S04]  /*0280*/  LD.E R7, desc[UR4][R2.64] ;  /* 0x0000000402077980 */ /* 0x001ea8000c101900 */
[----:B------:R-:W2:Y:S02]  /*0290*/  LD.E.64 R4, desc[UR4][R2.64+0x8] ;  /* 0x0000080402047980 */ /* 0x000ea4000c101b00 */
[----:B--2---:R-:W-:-:S05]  /*02a0*/  IMAD.WIDE R4, R7, 0x4, R4 ;  /* 0x0000000407047825 */ /* 0x004fca00078e0204 */
[----:B------:R0:W-:Y:S04]  /*02b0*/  ST.E desc[UR4][R4.64], RZ ;  /* 0x000000ff04007985 */ /* 0x0001e8000c101904 */
[----:B------:R1:W0:Y:S02]  /*02c0*/  LDL R2, [R1] ;  /* 0x0000000001027983 */ /* 0x0002240000100800 */
[----:B-1----:R-:W-:Y:S01]  /*02d0*/  IADD3 R1, PT, PT, R1, 0x8, RZ ;  /* 0x0000000801017810 */ /* 0x002fe20007ffe0ff */
[----:B0-----:R-:W-:Y:S06]  /*02e0*/  RET.REL.NODEC R20 `(_Z1cPf) ;  /* 0xfffffffc14447950 */ /* 0x001fec0003c3ffff */
        .type           $_Z1cPf$_Z2a1RK7VMState,@function
        .size           $_Z1cPf$_Z2a1RK7VMState,($_Z1cPf$_Z2a2RK7VMState - $_Z1cPf$_Z2a1RK7VMState)
$_Z1cPf$_Z2a1RK7VMState:
[----:B------:R-:W-:Y:S01]  /*02f0*/  VIADD R1, R1, 0xfffffff8 ;  /* 0xfffffff801017836 */ /* 0x000fe20000000000 */
[----:B------:R-:W-:-:S04]  /*0300*/  MOV R3, R5 ;  /* 0x0000000500037202 */ /* 0x000fc80000000f00 */
[----:B------:R0:W-:Y:S02]  /*0310*/  STL [R1], R2 ;  /* 0x0000000201007387 */ /* 0x0001e40000100800 */
[----:B0-----:R-:W-:Y:S01]  /*0320*/  IMAD.MOV.U32 R2, RZ, RZ, R4 ;  /* 0x000000ffff027224 */ /* 0x001fe200078e0004 */
[----:B------:R-:W0:Y:S04]  /*0330*/  LDCU.64 UR4, c[0x0][0x358] ;  /* 0x00006b00ff0477ac */ /* 0x000e280008000a00 */
[----:B0-----:R-:W2:Y:S04]  /*0340*/  LD.E R7, desc[UR4][R2.64] ;  /* 0x0000000402077980 */ /* 0x001ea8000c101900 */
[----:B------:R-:W2:Y:S01]  /*0350*/  LD.E.64 R4, desc[UR4][R2.64+0x8] ;  /* 0x0000080402047980 */ /* 0x000ea2000c101b00 */
[----:B------:R-:W-:-:S02]  /*0360*/  HFMA2 R9, -RZ, RZ, 1.875, 0 ;  /* 0x3f800000ff097431 */ /* 0x000fc400000001ff */
[----:B--2---:R-:W-:-:S05]  /*0370*/  IMAD.WIDE R4, R7, 0x4, R4 ;  /* 0x0000000407047825 */ /* 0x004fca00078e0204 */
[----:B------:R0:W-:Y:S04]  /*0380*/  ST.E desc[UR4][R4.64], R9 ;  /* 0x0000000904007985 */ /* 0x0001e8000c101904 */
[----:B------:R1:W0:Y:S02]  /*0390*/  LDL R2, [R1] ;  /* 0x0000000001027983 */ /* 0x0002240000100800 */
[----:B-1----:R-:W-:Y:S01]  /*03a0*/  VIADD R1, R1, 0x8 ;  /* 0x0000000801017836 */ /* 0x002fe20000000000 */
[----:B0-----:R-:W-:Y:S06]  /*03b0*/  RET.REL.NODEC R20 `(_Z1cPf) ;  /* 0xfffffffc14107950 */ /* 0x001fec0003c3ffff */
        .type           $_Z1cPf$_Z2a2RK7VMState,@function
        .size           $_Z1cPf$_Z2a2RK7VMState,($_Z1cPf$_Z2a3RK7VMState - $_Z1cPf$_Z2a2RK7VMState)
$_Z1cPf$_Z2a2RK7VMState:
[----:B------:R-:W-:Y:S01]  /*03c0*/  IADD3 R1, PT, PT, R1, -0x8, RZ ;  /* 0xfffffff801017810 */ /* 0x000fe20007ffe0ff */
[----:B------:R-:W-:-:S04]  /*03d0*/  IMAD.MOV.U32 R3, RZ, RZ, R5 ;  /* 0x000000ffff037224 */ /* 0x000fc800078e0005 */
[----:B------:R0:W-:Y:S02]  /*03e0*/  STL [R1], R2 ;  /* 0x0000000201007387 */ /* 0x0001e40000100800 */
[----:B0-----:R-:W-:Y:S01]  /*03f0*/  MOV R2, R4 ;  /* 0x0000000400027202 */ /* 0x001fe20000000f00 */
[----:B------:R-:W0:Y:S04]  /*0400*/  LDCU.64 UR4, c[0x0][0x358] ;  /* 0x00006b00ff0477ac */ /* 0x000e280008000a00 */
[----:B0-----:R-:W2:Y:S04]  /*0410*/  LD.E R7, desc[UR4][R2.64] ;  /* 0x0000000402077980 */ /* 0x001ea8000c101900 */
[----:B------:R-:W2:Y:S01]  /*0420*/  LD.E.64 R4, desc[UR4][R2.64+0x8] ;  /* 0x0000080402047980 */ /* 0x000ea2000c101b00 */
[----:B------:R-:W-:-:S02]  /*0430*/  IMAD.MOV.U32 R9, RZ, RZ, 0x40000000 ;  /* 0x40000000ff097424 */ /* 0x000fc400078e00ff */
[----:B--2---:R-:W-:-:S05]  /*0440*/  IMAD.WIDE R4, R7, 0x4, R4 ;  /* 0x0000000407047825 */ /* 0x004fca00078e0204 */
[----:B------:R0:W-:Y:S04]  /*0450*/  ST.E desc[UR4][R4.64], R9 ;  /* 0x0000000904007985 */ /* 0x0001e8000c101904 */
[----:B------:R1:W0:Y:S02]  /*0460*/  LDL R2, [R1] ;  /* 0x0000000001027983 */ /* 0x0002240000100800 */
[----:B-1----:R-:W-:Y:S01]  /*0470*/  IADD3 R1, PT, PT, R1, 0x8, RZ ;  /* 0x0000000801017810 */ /* 0x002fe20007ffe0ff */
[----:B0-----:R-:W-:Y:S06]  /*0480*/  RET.REL.NODEC R20 `(_Z1cPf) ;  /* 0xfffffff814dc7950 */ /* 0x001fec0003c3ffff */
        .type           $_Z1cPf$_Z2a3RK7VMState,@function
        .size           $_Z1cPf$_Z2a3RK7VMState,($_Z1cPf$_Z2a4RK7VMState - $_Z1cPf$_Z2a3RK7VMState)
$_Z1cPf$_Z2a3RK7VMState:
[----:B------:R-:W-:Y:S01]  /*0490*/  VIADD R1, R1, 0xfffffff8 ;  /* 0xfffffff801017836 */ /* 0x000fe20000000000 */
[----:B------:R-:W-:-:S04]  /*04a0*/  MOV R3, R5 ;  /* 0x0000000500037202 */ /* 0x000fc80000000f00 */
[----:B------:R0:W-:Y:S02]  /*04b0*/  STL [R1], R2 ;  /* 0x0000000201007387 */ /* 0x0001e40000100800 */
[----:B0-----:R-:W-:Y:S01]  /*04c0*/  IMAD.MOV.U32 R2, RZ, RZ, R4 ;  /* 0x000000ffff027224 */ /* 0x001fe200078e0004 */
[----:B------:R-:W0:Y:S04]  /*04d0*/  LDCU.64 UR4, c[0x0][0x358] ;  /* 0x00006b00ff0477ac */ /* 0x000e280008000a00 */
[----:B0-----:R-:W2:Y:S04]  /*04e0*/  LD.E R7, desc[UR4][R2.64] ;  /* 0x0000000402077980 */ /* 0x001ea8000c101900 */
[----:B------:R-:W2:Y:S01]  /*04f0*/  LD.E.64 R4, desc[UR4][R2.64+0x8] ;  /* 0x0000080402047980 */ /* 0x000ea2000c101b00 */
[----:B------:R-:W-:-:S02]  /*0500*/  HFMA2 R9, -RZ, RZ, 2.125, 0 ;  /* 0x40400000ff097431 */ /* 0x000fc400000001ff */
[----:B--2---:R-:W-:-:S05]  /*0510*/  IMAD.WIDE R4, R7, 0x4, R4 ;  /* 0x0000000407047825 */ /* 0x004fca00078e0204 */
[----:B------:R0:W-:Y:S04]  /*0520*/  ST.E desc[UR4][R4.64], R9 ;  /* 0x0000000904007985 */ /* 0x0001e8000c101904 */
[----:B------:R1:W0:Y:S02]  /*0530*/  LDL R2, [R1] ;  /* 0x0000000001027983 */ /* 0x0002240000100800 */
[----:B-1----:R-:W-:Y:S01]  /*0540*/  VIADD R1, R1, 0x8 ;  /* 0x0000000801017836 */ /* 0x002fe20000000000 */
[----:B0-----:R-:W-:Y:S06]  /*0550*/  RET.REL.NODEC R20 `(_Z1cPf) ;  /* 0xfffffff814a87950 */ /* 0x001fec0003c3ffff */
        .type           $_Z1cPf$_Z2a4RK7VMState,@function
        .size           $_Z1cPf$_Z2a4RK7VMState,($_Z1cPf$_Z2a5RK7VMState - $_Z1cPf$_Z2a4RK7VMState)
$_Z1cPf$_Z2a4RK7VMState:
        /* <DEDUP_REMOVED lines=13> */
        .type           $_Z1cPf$_Z2a5RK7VMState,@function
        .size           $_Z1cPf$_Z2a5RK7VMState,($_Z1cPf$_Z2a6RK7VMState - $_Z1cPf$_Z2a5RK7VMState)
$_Z1cPf$_Z2a5RK7VMState:
[----:B------:R-:W-:Y:S01]  /*0630*/  IADD3 R1, PT, PT, R1, -0x8, RZ ;  /* 0xfffffff801017810 */ /* 0x000fe20007ffe0ff */
[----:B------:R-:W-:-:S04]  /*0640*/  IMAD.MOV.U32 R3, RZ, RZ, R5 ;  /* 0x000000ffff037224 */ /* 0x000fc800078e0005 */
[----:B------:R0:W-:Y:S02]  /*0650*/  STL [R1], R2 ;  /* 0x0000000201007387 */ /* 0x0001e40000100800 */
[----:B0-----:R-:W-:Y:S01]  /*0660*/  MOV R2, R4 ;  /* 0x0000000400027202 */ /* 0x001fe20000000f00 */
[----:B------:R-:W0:Y:S04]  /*0670*/  LDCU.64 UR4, c[0x0][0x358] ;  /* 0x00006b00ff0477ac */ /* 0x000e280008000a00 */
[----:B0-----:R-:W2:Y:S04]  /*0680*/  LD.E R7, desc[UR4][R2.64] ;  /* 0x0000000402077980 */ /* 0x001ea8000c101900 */
[----:B------:R-:W2:Y:S01]  /*0690*/  LD.E.64 R4, desc[UR4][R2.64+0x8] ;  /* 0x0000080402047980 */ /* 0x000ea2000c101b00 */
[----:B------:R-:W-:-:S02]  /*06a0*/  HFMA2 R9, -RZ, RZ, 2.3125, 0 ;  /* 0x40a00000ff097431 */ /* 0x000fc400000001ff */
[----:B--2---:R-:W-:-:S05]  /*06b0*/  IMAD.WIDE R4, R7, 0x4, R4 ;  /* 0x0000000407047825 */ /* 0x004fca00078e0204 */
[----:B------:R0:W-:Y:S04]  /*06c0*/  ST.E desc[UR4][R4.64], R9 ;  /* 0x0000000904007985 */ /* 0x0001e8000c101904 */
[----:B------:R1:W0:Y:S02]  /*06d0*/  LDL R2, [R1] ;  /* 0x0000000001027983 */ /* 0x0002240000100800 */
[----:B-1----:R-:W-:Y:S01]  /*06e0*/  VIADD R1, R1, 0x8 ;  /* 0x0000000801017836 */ /* 0x002fe20000000000 */
[----:B0-----:R-:W-:Y:S06]  /*06f0*/  RET.REL.NODEC R20 `(_Z1cPf) ;  /* 0xfffffff814407950 */ /* 0x001fec0003c3ffff */
        .type           $_Z1cPf$_Z2a6RK7VMState,@function
        .size           $_Z1cPf$_Z2a6RK7VMState,(.L_x_7 - $_Z1cPf$_Z2a6RK7VMState)
$_Z1cPf$_Z2a6RK7VMState:
[----:B------:R-:W-:Y:S02]  /*0700*/  IADD3 R1, PT, PT, R1, -0x8, RZ ;  /* 0xfffffff801017810 */ /* 0x000fe40007ffe0ff */
[----:B------:R-:W-:-:S03]  /*0710*/  MOV R3, R5 ;  /* 0x0000000500037202 */ /* 0x000fc60000000f00 */
[----:B------:R0:W-:Y:S02]  /*0720*/  STL [R1], R2 ;  /* 0x0000000201007387 */ /* 0x0001e40000100800 */
[----:B0-----:R-:W-:Y:S01]  /*0730*/  IMAD.MOV.U32 R2, RZ, RZ, R4 ;  /* 0x000000ffff027224 */ /* 0x001fe200078e0004 */
[----:B------:R-:W0:Y:S04]  /*0740*/  LDCU.64 UR4, c[0x0][0x358] ;  /* 0x00006b00ff0477ac */ /* 0x000e280008000a00 */
[----:B0-----:R-:W2:Y:S04]  /*0750*/  LD.E R7, desc[UR4][R2.64] ;  /* 0x0000000402077980 */ /* 0x001ea8000c101900 */
[----:B------:R-:W2:Y:S01]  /*0760*/  LD.E.64 R4, desc[UR4][R2.64+0x8] ;  /* 0x0000080402047980 */ /* 0x000ea2000c101b00 */
[----:B------:R-:W-:-:S02]  /*0770*/  HFMA2 R9, -RZ, RZ, 2.375, 0 ;  /* 0x40c00000ff097431 */ /* 0x000fc400000001ff */
[----:B--2---:R-:W-:-:S05]  /*0780*/  IMAD.WIDE R4, R7, 0x4, R4 ;  /* 0x0000000407047825 */ /* 0x004fca00078e0204 */
[----:B------:R0:W-:Y:S04]  /*0790*/  ST.E desc[UR4][R4.64], R9 ;  /* 0x0000000904007985 */ /* 0x0001e8000c101904 */
[----:B------:R1:W0:Y:S02]  /*07a0*/  LDL R2, [R1] ;  /* 0x0000000001027983 */ /* 0x0002240000100800 */
[----:B-1----:R-:W-:Y:S01]  /*07b0*/  IADD3 R1, PT, PT, R1, 0x8, RZ ;  /* 0x0000000801017810 */ /* 0x002fe20007ffe0ff */
[----:B0-----:R-:W-:Y:S06]  /*07c0*/  RET.REL.NODEC R20 `(_Z1cPf) ;  /* 0xfffffff8140c7950 */ /* 0x001fec0003c3ffff */
.L_x_0:
[----:B------:R-:W-:-:S00]  /*07d0*/  BRA `(.L_x_0) ;  /* 0xfffffffc00fc7947 */ /* 0x000fc0000383ffff */
[----:B------:R-:W-:-:S00]  /*07e0*/  NOP ;  /* 0x0000000000007918 */ /* 0x000fc00000000000 */
        /* <DEDUP_REMOVED lines=9> */
.L_x_7:


//--------------------- .nv.global.init           --------------------------
	.section	.nv.global.init,"aw",@progbits
	.align	8
.nv.global.init:
	.type		table,@object
	.size		table,(.L_0 - table)
table:
        /*0000*/ 	.byte	0x30, 0x02, 0x00, 0x00, 0x00, 0x00, 0x00, 0x00, 0xf0, 0x02, 0x00, 0x00, 0x00, 0x00, 0x00, 0x00
        /*0010*/ 	.byte	0xc0, 0x03, 0x00, 0x00, 0x00, 0x00, 0x00, 0x00, 0x90, 0x04, 0x00, 0x00, 0x00, 0x00, 0x00, 0x00
        /*0020*/ 	.byte	0x60, 0x05, 0x00, 0x00, 0x00, 0x00, 0x00, 0x00, 0x30, 0x06, 0x00, 0x00, 0x00, 0x00, 0x00, 0x00
        /*0030*/ 	.byte	0x00, 0x07, 0x00, 0x00, 0x00, 0x00, 0x00, 0x00
.L_0:


//--------------------- .nv.shared.reserved.0     --------------------------
	.section	.nv.shared.reserved.0,"aw",@nobits
	.weak		__nv_reservedSMEM_offset_0_alias
	.size		__nv_reservedSMEM_offset_0_alias, 0, 64
	.other		__nv_reservedSMEM_offset_0_alias,@"STO_CUDA_RESERVED_SHARED STV_DEFAULT"
__nv_reservedSMEM_offset_0_alias:
	.zero		0
	.zero		64


//--------------------- .nv.constant0._Z1cPf      --------------------------
	.section	.nv.constant0._Z1cPf,"a",@progbits
	.sectionflags	@""
	.align	4
.nv.constant0._Z1cPf:
	.zero		904


//--------------------- SYMBOLS --------------------------

	.type		.nv.reservedSmem.offset0,@object
	.size		.nv.reservedSmem.offset0,0x4
